//
// Generated by NVIDIA NVVM Compiler
//
// Compiler Build ID: CL-36424714
// Cuda compilation tools, release 13.0, V13.0.88
// Based on NVVM 20.0.0
//

.version 9.0
.target sm_100
.address_size 64

	// .globl	_Z7initFunPii

.visible .entry _Z7initFunPii(
	.param .u64 .ptr .align 1 _Z7initFunPii_param_0,
	.param .u32 _Z7initFunPii_param_1
)
{
	.reg .b32 	%r<7>;
	.reg .b64 	%rd<5>;

	ld.param.u64 	%rd1, [_Z7initFunPii_param_0];
	cvta.to.global.u64 	%rd2, %rd1;
	mov.u32 	%r1, %tid.x;
	mov.u32 	%r2, %ctaid.x;
	mov.u32 	%r3, %ntid.x;
	mad.lo.s32 	%r4, %r2, %r3, %r1;
	mul.wide.s32 	%rd3, %r4, 4;
	add.s64 	%rd4, %rd2, %rd3;
	ld.global.u32 	%r5, [%rd4];
	mul.lo.s32 	%r6, %r5, 10;
	st.global.u32 	[%rd4], %r6;
	ret;

}


// ===== COMPILED SASS (sm_100) =====

	.target	sm_100

	.elftype	@"ET_EXEC"


//--------------------- .note.nv.tkinfo           --------------------------
	.section	.note.nv.tkinfo,"",@"SHT_NOTE"
	.sectionflags	@"SHF_NOTE_NV_TKINFO"
	.tkinfo
        /*0018*/ 	.word	0x00000002
        /*0030*/ 	.string	""
        /*0030*/ 	.string	"ptxas"
        /*0030*/ 	.string	"Cuda compilation tools, release 13.0, V13.0.88"
        /*0030*/ 	.string	"Build cuda_13.0.r13.0/compiler.36424714_0"
        /*0030*/ 	.string	"-arch sm_100 -m 64 "



//--------------------- .note.nv.cuinfo           --------------------------
	.section	.note.nv.cuinfo,"",@"SHT_NOTE"
	.sectionflags	@"SHF_NOTE_NV_CUINFO"
        /*0018*/ 	.short	0x0002
        /*001a*/ 	.short	0x0064
        /*001c*/ 	.short	0x0082
	.zero		2


//--------------------- .nv.info                  --------------------------
	.section	.nv.info,"",@"SHT_CUDA_INFO"
	.align	4


	//----- nvinfo : EIATTR_REGCOUNT
	.align		4
        /*0000*/ 	.byte	0x04, 0x2f
        /*0002*/ 	.short	(.L_1 - .L_0)
	.align		4
.L_0:
        /*0004*/ 	.word	index@(_Z7initFunPii)
        /*0008*/ 	.word	0x00000008


	//----- nvinfo : EIATTR_FRAME_SIZE
	.align		4
.L_1:
        /*000c*/ 	.byte	0x04, 0x11
        /*000e*/ 	.short	(.L_3 - .L_2)
	.align		4
.L_2:
        /*0010*/ 	.word	index@(_Z7initFunPii)
        /*0014*/ 	.word	0x00000000


	//----- nvinfo : EIATTR_MIN_STACK_SIZE
	.align		4
.L_3:
        /*0018*/ 	.byte	0x04, 0x12
        /*001a*/ 	.short	(.L_5 - .L_4)
	.align		4
.L_4:
        /*001c*/ 	.word	index@(_Z7initFunPii)
        /*0020*/ 	.word	0x00000000
.L_5:


//--------------------- .nv.compat                --------------------------
	.section	.nv.compat,"",@"SHT_CUDA_COMPAT_INFO"
	.align	4
        /*0000*/ 	.byte	0x02, 0x09, 0x00, 0x00, 0x02, 0x02, 0x01, 0x00, 0x02, 0x05, 0x05, 0x00, 0x03, 0x07, 0x01, 0x01
        /*0010*/ 	.byte	0x02, 0x03, 0x00, 0x00, 0x02, 0x06, 0x01, 0x00, 0x04, 0x0b, 0x08, 0x00, 0x09, 0x00, 0x00, 0x00
        /*0020*/ 	.byte	0x00, 0x00, 0x00, 0x00


//--------------------- .nv.info._Z7initFunPii    --------------------------
	.section	.nv.info._Z7initFunPii,"",@"SHT_CUDA_INFO"
	.sectionflags	@""
	.align	4


	//----- nvinfo : EIATTR_CUDA_API_VERSION
	.align		4
        /*0000*/ 	.byte	0x04, 0x37
        /*0002*/ 	.short	(.L_7 - .L_6)
.L_6:
        /*0004*/ 	.word	0x00000082


	//----- nvinfo : EIATTR_KPARAM_INFO
	.align		4
.L_7:
        /*0008*/ 	.byte	0x04, 0x17
        /*000a*/ 	.short	(.L_9 - .L_8)
.L_8:
        /*000c*/ 	.word	0x00000000
        /*0010*/ 	.short	0x0001
        /*0012*/ 	.short	0x0008
        /*0014*/ 	.byte	0x00, 0xf0, 0x11, 0x00


	//----- nvinfo : EIATTR_KPARAM_INFO
	.align		4
.L_9:
        /*0018*/ 	.byte	0x04, 0x17
        /*001a*/ 	.short	(.L_11 - .L_10)
.L_10:
        /*001c*/ 	.word	0x00000000
        /*0020*/ 	.short	0x0000
        /*0022*/ 	.short	0x0000
        /*0024*/ 	.byte	0x00, 0xf5, 0x21, 0x00


	//----- nvinfo : EIATTR_SPARSE_MMA_MASK
	.align		4
.L_11:
        /*0028*/ 	.byte	0x03, 0x50
        /*002a*/ 	.short	0x0000


	//----- nvinfo : EIATTR_MAXREG_COUNT
	.align		4
        /*002c*/ 	.byte	0x03, 0x1b
        /*002e*/ 	.short	0x00ff


	//----- nvinfo : EIATTR_MERCURY_ISA_VERSION
	.align		4
        /*0030*/ 	.byte	0x03, 0x5f
        /*0032*/ 	.short	0x0101


	//----- nvinfo : EIATTR_VRC_CTA_INIT_COUNT
	.align		4
        /*0034*/ 	.byte	0x02, 0x4a
	.zero		1
	.zero		1


	//----- nvinfo : EIATTR_EXIT_INSTR_OFFSETS
	.align		4
        /*0038*/ 	.byte	0x04, 0x1c
        /*003a*/ 	.short	(.L_13 - .L_12)


	//   ....[0]....
.L_12:
        /*003c*/ 	.word	0x000000b0


	//----- nvinfo : EIATTR_CBANK_PARAM_SIZE
	.align		4
.L_13:
        /*0040*/ 	.byte	0x03, 0x19
        /*0042*/ 	.short	0x000c


	//----- nvinfo : EIATTR_PARAM_CBANK
	.align		4
        /*0044*/ 	.byte	0x04, 0x0a
        /*0046*/ 	.short	(.L_15 - .L_14)
	.align		4
.L_14:
        /*0048*/ 	.word	index@(.nv.constant0._Z7initFunPii)
        /*004c*/ 	.short	0x0380
        /*004e*/ 	.short	0x000c


	//----- nvinfo : EIATTR_SW_WAR
	.align		4
.L_15:
        /*0050*/ 	.byte	0x04, 0x36
        /*0052*/ 	.short	(.L_17 - .L_16)
.L_16:
        /*0054*/ 	.word	0x00000008
.L_17:


//--------------------- .nv.callgraph             --------------------------
	.section	.nv.callgraph,"",@"SHT_CUDA_CALLGRAPH"
	.align	4
	.sectionentsize	8
	.align		4
        /*0000*/ 	.word	0x00000000
	.align		4
        /*0004*/ 	.word	0xffffffff
	.align		4
        /*0008*/ 	.word	0x00000000
	.align		4
        /*000c*/ 	.word	0xfffffffe
	.align		4
        /*0010*/ 	.word	0x00000000
	.align		4
        /*0014*/ 	.word	0xfffffffd
	.align		4
        /*0018*/ 	.word	0x00000000
	.align		4
        /*001c*/ 	.word	0xfffffffc


//--------------------- .text._Z7initFunPii       --------------------------
	.section	.text._Z7initFunPii,"ax",@progbits
	.align	128
        .global         _Z7initFunPii
        .type           _Z7initFunPii,@function
        .size           _Z7initFunPii,(.L_x_1 - _Z7initFunPii)
        .other          _Z7initFunPii,@"STO_CUDA_ENTRY STV_DEFAULT"
_Z7initFunPii:
.text._Z7initFunPii:
[----:B------:R-:W-:Y:S01]  /*0000*/  LDC R1, c[0x0][0x37c] ;  /* 0x0000df00ff017b82 */ /* 0x000fe20000000800 */
[----:B------:R-:W0:Y:S07]  /*0010*/  S2R R5, SR_TID.X ;  /* 0x0000000000057919 */ /* 0x000e2e0000002100 */
[----:B------:R-:W0:Y:S01]  /*0020*/  S2UR UR6, SR_CTAID.X ;  /* 0x00000000000679c3 */ /* 0x000e220000002500 */
[----:B------:R-:W1:Y:S07]  /*0030*/  LDCU.64 UR4, c[0x0][0x358] ;  /* 0x00006b00ff0477ac */ /* 0x000e6e0008000a00 */
[----:B------:R-:W0:Y:S08]  /*0040*/  LDC R0, c[0x0][0x360] ;  /* 0x0000d800ff007b82 */ /* 0x000e300000000800 */
[----:B------:R-:W2:Y:S01]  /*0050*/  LDC.64 R2, c[0x0][0x380] ;  /* 0x0000e000ff027b82 */ /* 0x000ea20000000a00 */
[----:B0-----:R-:W-:-:S04]  /*0060*/  IMAD R5, R0, UR6, R5 ;  /* 0x0000000600057c24 */ /* 0x001fc8000f8e0205 */
[----:B--2---:R-:W-:-:S05]  /*0070*/  IMAD.WIDE R2, R5, 0x4, R2 ;  /* 0x0000000405027825 */ /* 0x004fca00078e0202 */
[----:B-1----:R-:W2:Y:S02]  /*0080*/  LDG.E R0, desc[UR4][R2.64] ;  /* 0x0000000402007981 */ /* 0x002ea4000c1e1900 */
[----:B--2---:R-:W-:-:S05]  /*0090*/  IMAD R5, R0, 0xa, RZ ;  /* 0x0000000a00057824 */ /* 0x004fca00078e02ff */
[----:B------:R-:W-:Y:S01]  /*00a0*/  STG.E desc[UR4][R2.64], R5 ;  /* 0x0000000502007986 */ /* 0x000fe2000c101904 */
[----:B------:R-:W-:Y:S05]  /*00b0*/  EXIT ;  /* 0x000000000000794d */ /* 0x000fea0003800000 */
.L_x_0:
[----:B------:R-:W-:-:S00]  /*00c0*/  BRA `(.L_x_0) ;  /* 0xfffffffc00fc7947 */ /* 0x000fc0000383ffff */
[----:B------:R-:W-:-:S00]  /*00d0*/  NOP ;  /* 0x0000000000007918 */ /* 0x000fc00000000000 */
        /* <DEDUP_REMOVED lines=10> */
.L_x_1:


//--------------------- .nv.shared.reserved.0     --------------------------
	.section	.nv.shared.reserved.0,"aw",@nobits
	.weak		__nv_reservedSMEM_offset_0_alias
	.size		__nv_reservedSMEM_offset_0_alias, 0, 64
	.other		__nv_reservedSMEM_offset_0_alias,@"STO_CUDA_RESERVED_SHARED STV_DEFAULT"
__nv_reservedSMEM_offset_0_alias:
	.zero		0
	.zero		64


//--------------------- .nv.constant0._Z7initFunPii --------------------------
	.section	.nv.constant0._Z7initFunPii,"a",@progbits
	.sectionflags	@""
	.align	4
.nv.constant0._Z7initFunPii:
	.zero		908


//--------------------- SYMBOLS --------------------------

	.type		.nv.reservedSmem.offset0,@object
	.size		.nv.reservedSmem.offset0,0x4
